//
// Generated by NVIDIA NVVM Compiler
//
// Compiler Build ID: CL-36424714
// Cuda compilation tools, release 13.0, V13.0.88
// Based on NVVM 20.0.0
//

.version 9.0
.target sm_100
.address_size 64

	// .globl	_Z7checkIdv
.extern .func  (.param .b32 func_retval0) vprintf
(
	.param .b64 vprintf_param_0,
	.param .b64 vprintf_param_1
)
;
.global .align 1 .b8 $str[93] = {116, 104, 114, 101, 97, 100, 73, 100, 120, 58, 32, 40, 37, 100, 44, 32, 37, 100, 44, 32, 37, 100, 41, 9, 98, 108, 111, 99, 107, 73, 100, 120, 58, 32, 40, 37, 100, 44, 32, 37, 100, 44, 32, 37, 100, 41, 9, 98, 108, 111, 99, 107, 68, 105, 109, 58, 32, 40, 37, 100, 44, 32, 37, 100, 44, 32, 37, 100, 41, 32, 103, 114, 105, 100, 68, 105, 109, 58, 32, 40, 37, 100, 44, 32, 37, 100, 44, 32, 37, 100, 41, 10};

.visible .entry _Z7checkIdv()
{
	.local .align 16 .b8 	__local_depot0[48];
	.reg .b64 	%SP;
	.reg .b64 	%SPL;
	.reg .b32 	%r<15>;
	.reg .b64 	%rd<5>;

	mov.u64 	%SPL, __local_depot0;
	cvta.local.u64 	%SP, %SPL;
	add.u64 	%rd1, %SP, 0;
	add.u64 	%rd2, %SPL, 0;
	mov.u32 	%r1, %tid.x;
	mov.u32 	%r2, %tid.y;
	mov.u32 	%r3, %tid.z;
	mov.u32 	%r4, %ctaid.x;
	mov.u32 	%r5, %ctaid.y;
	mov.u32 	%r6, %ctaid.z;
	mov.u32 	%r7, %ntid.x;
	mov.u32 	%r8, %ntid.y;
	mov.u32 	%r9, %ntid.z;
	mov.u32 	%r10, %nctaid.x;
	mov.u32 	%r11, %nctaid.y;
	mov.u32 	%r12, %nctaid.z;
	st.local.v4.u32 	[%rd2], {%r1, %r2, %r3, %r4};
	st.local.v4.u32 	[%rd2+16], {%r5, %r6, %r7, %r8};
	st.local.v4.u32 	[%rd2+32], {%r9, %r10, %r11, %r12};
	mov.u64 	%rd3, $str;
	cvta.global.u64 	%rd4, %rd3;
	{ // callseq 0, 0
	.param .b64 param0;
	st.param.b64 	[param0], %rd4;
	.param .b64 param1;
	st.param.b64 	[param1], %rd1;
	.param .b32 retval0;
	call.uni (retval0), 
	vprintf, 
	(
	param0, 
	param1
	);
	ld.param.b32 	%r13, [retval0];
	} // callseq 0
	ret;

}


// ===== COMPILED SASS (sm_100) =====

	.target	sm_100

	.elftype	@"ET_EXEC"


//--------------------- .note.nv.tkinfo           --------------------------
	.section	.note.nv.tkinfo,"",@"SHT_NOTE"
	.sectionflags	@"SHF_NOTE_NV_TKINFO"
	.tkinfo
        /*0018*/ 	.word	0x00000002
        /*0030*/ 	.string	""
        /*0030*/ 	.string	"ptxas"
        /*0030*/ 	.string	"Cuda compilation tools, release 13.0, V13.0.88"
        /*0030*/ 	.string	"Build cuda_13.0.r13.0/compiler.36424714_0"
        /*0030*/ 	.string	"-arch sm_100 -m 64 "



//--------------------- .note.nv.cuinfo           --------------------------
	.section	.note.nv.cuinfo,"",@"SHT_NOTE"
	.sectionflags	@"SHF_NOTE_NV_CUINFO"
        /*0018*/ 	.short	0x0002
        /*001a*/ 	.short	0x0064
        /*001c*/ 	.short	0x0082
	.zero		2


//--------------------- .nv.info                  --------------------------
	.section	.nv.info,"",@"SHT_CUDA_INFO"
	.align	4


	//----- nvinfo : EIATTR_REGCOUNT
	.align		4
        /*0000*/ 	.byte	0x04, 0x2f
        /*0002*/ 	.short	(.L_2 - .L_1)
	.align		4
.L_1:
        /*0004*/ 	.word	index@(_Z7checkIdv)
        /*0008*/ 	.word	0x00000018


	//----- nvinfo : EIATTR_FRAME_SIZE
	.align		4
.L_2:
        /*000c*/ 	.byte	0x04, 0x11
        /*000e*/ 	.short	(.L_4 - .L_3)
	.align		4
.L_3:
        /*0010*/ 	.word	index@(_Z7checkIdv)
        /*0014*/ 	.word	0x00000030


	//----- nvinfo : EIATTR_MIN_STACK_SIZE
	.align		4
.L_4:
        /*0018*/ 	.byte	0x04, 0x12
        /*001a*/ 	.short	(.L_6 - .L_5)
	.align		4
.L_5:
        /*001c*/ 	.word	index@(_Z7checkIdv)
        /*0020*/ 	.word	0x00000030
.L_6:


//--------------------- .nv.compat                --------------------------
	.section	.nv.compat,"",@"SHT_CUDA_COMPAT_INFO"
	.align	4
        /*0000*/ 	.byte	0x02, 0x09, 0x00, 0x00, 0x02, 0x02, 0x01, 0x00, 0x02, 0x05, 0x05, 0x00, 0x03, 0x07, 0x01, 0x01
        /*0010*/ 	.byte	0x02, 0x03, 0x00, 0x00, 0x02, 0x06, 0x01, 0x00, 0x04, 0x0b, 0x08, 0x00, 0x09, 0x00, 0x00, 0x00
        /*0020*/ 	.byte	0x00, 0x00, 0x00, 0x00


//--------------------- .nv.info._Z7checkIdv      --------------------------
	.section	.nv.info._Z7checkIdv,"",@"SHT_CUDA_INFO"
	.sectionflags	@""
	.align	4


	//----- nvinfo : EIATTR_CUDA_API_VERSION
	.align		4
        /*0000*/ 	.byte	0x04, 0x37
        /*0002*/ 	.short	(.L_8 - .L_7)
.L_7:
        /*0004*/ 	.word	0x00000082


	//----- nvinfo : EIATTR_SPARSE_MMA_MASK
	.align		4
.L_8:
        /*0008*/ 	.byte	0x03, 0x50
        /*000a*/ 	.short	0x0000


	//----- nvinfo : EIATTR_MAXREG_COUNT
	.align		4
        /*000c*/ 	.byte	0x03, 0x1b
        /*000e*/ 	.short	0x00ff


	//----- nvinfo : EIATTR_EXTERNS
	.align		4
        /*0010*/ 	.byte	0x04, 0x0f
        /*0012*/ 	.short	(.L_10 - .L_9)


	//   ....[0]....
	.align		4
.L_9:
        /*0014*/ 	.word	index@(vprintf)


	//----- nvinfo : EIATTR_MERCURY_ISA_VERSION
	.align		4
.L_10:
        /*0018*/ 	.byte	0x03, 0x5f
        /*001a*/ 	.short	0x0101


	//----- nvinfo : EIATTR_VRC_CTA_INIT_COUNT
	.align		4
        /*001c*/ 	.byte	0x02, 0x4a
	.zero		1
	.zero		1


	//----- nvinfo : EIATTR_SYSCALL_OFFSETS
	.align		4
        /*0020*/ 	.byte	0x04, 0x46
        /*0022*/ 	.short	(.L_12 - .L_11)


	//   ....[0]....
.L_11:
        /*0024*/ 	.word	0x000001b0


	//----- nvinfo : EIATTR_EXIT_INSTR_OFFSETS
	.align		4
.L_12:
        /*0028*/ 	.byte	0x04, 0x1c
        /*002a*/ 	.short	(.L_14 - .L_13)


	//   ....[0]....
.L_13:
        /*002c*/ 	.word	0x000001c0


	//----- nvinfo : EIATTR_SW_WAR
	.align		4
.L_14:
        /*0030*/ 	.byte	0x04, 0x36
        /*0032*/ 	.short	(.L_16 - .L_15)
.L_15:
        /*0034*/ 	.word	0x00000008
.L_16:


//--------------------- .nv.callgraph             --------------------------
	.section	.nv.callgraph,"",@"SHT_CUDA_CALLGRAPH"
	.align	4
	.sectionentsize	8
	.align		4
        /*0000*/ 	.word	0x00000000
	.align		4
        /*0004*/ 	.word	0xffffffff
	.align		4
        /*0008*/ 	.word	index@(_Z7checkIdv)
	.align		4
        /*000c*/ 	.word	index@(vprintf)
	.align		4
        /*0010*/ 	.word	0x00000000
	.align		4
        /*0014*/ 	.word	0xfffffffe
	.align		4
        /*0018*/ 	.word	0x00000000
	.align		4
        /*001c*/ 	.word	0xfffffffd
	.align		4
        /*0020*/ 	.word	0x00000000
	.align		4
        /*0024*/ 	.word	0xfffffffc


//--------------------- .nv.constant4             --------------------------
	.section	.nv.constant4,"a",@progbits
	.align	8
	.align		8
.nv.constant4:
        /*0000*/ 	.dword	vprintf
	.align		8
        /*0008*/ 	.dword	$str


//--------------------- .text._Z7checkIdv         --------------------------
	.section	.text._Z7checkIdv,"ax",@progbits
	.align	128
        .global         _Z7checkIdv
        .type           _Z7checkIdv,@function
        .size           _Z7checkIdv,(.L_x_2 - _Z7checkIdv)
        .other          _Z7checkIdv,@"STO_CUDA_ENTRY STV_DEFAULT"
_Z7checkIdv:
.text._Z7checkIdv:
[----:B------:R-:W0:Y:S01]  /*0000*/  LDC R1, c[0x0][0x37c] ;  /* 0x0000df00ff017b82 */ /* 0x000e220000000800 */
[----:B------:R-:W1:Y:S01]  /*0010*/  S2R R8, SR_TID.X ;  /* 0x0000000000087919 */ /* 0x000e620000002100 */
[----:B------:R-:W2:Y:S06]  /*0020*/  LDCU UR5, c[0x0][0x2fc] ;  /* 0x00005f80ff0577ac */ /* 0x000eac0008000800 */
[----:B------:R-:W3:Y:S01]  /*0030*/  LDC R14, c[0x0][0x360] ;  /* 0x0000d800ff0e7b82 */ /* 0x000ee20000000800 */
[----:B0-----:R-:W-:Y:S01]  /*0040*/  VIADD R1, R1, 0xffffffd0 ;  /* 0xffffffd001017836 */ /* 0x001fe20000000000 */
[----:B------:R-:W1:Y:S01]  /*0050*/  S2R R9, SR_TID.Y ;  /* 0x0000000000097919 */ /* 0x000e620000002200 */
[----:B------:R-:W-:Y:S01]  /*0060*/  MOV R0, 0x0 ;  /* 0x0000000000007802 */ /* 0x000fe20000000f00 */
[----:B------:R-:W0:Y:S01]  /*0070*/  LDCU UR4, c[0x0][0x2f8] ;  /* 0x00005f00ff0477ac */ /* 0x000e220008000800 */
[----:B------:R-:W1:Y:S03]  /*0080*/  S2R R10, SR_TID.Z ;  /* 0x00000000000a7919 */ /* 0x000e660000002300 */
[----:B------:R-:W3:Y:S01]  /*0090*/  LDC R15, c[0x0][0x364] ;  /* 0x0000d900ff0f7b82 */ /* 0x000ee20000000800 */
[----:B------:R-:W4:Y:S01]  /*00a0*/  LDCU.64 UR6, c[0x4][0x8] ;  /* 0x01000100ff0677ac */ /* 0x000f220008000a00 */
[----:B------:R-:W1:Y:S01]  /*00b0*/  S2R R11, SR_CTAID.X ;  /* 0x00000000000b7919 */ /* 0x000e620000002500 */
[----:B------:R-:W3:Y:S05]  /*00c0*/  S2R R12, SR_CTAID.Y ;  /* 0x00000000000c7919 */ /* 0x000eea0000002600 */
[----:B------:R-:W5:Y:S01]  /*00d0*/  LDC R16, c[0x0][0x368] ;  /* 0x0000da00ff107b82 */ /* 0x000f620000000800 */
[----:B------:R-:W3:Y:S01]  /*00e0*/  S2R R13, SR_CTAID.Z ;  /* 0x00000000000d7919 */ /* 0x000ee20000002700 */
[----:B0-----:R-:W-:-:S06]  /*00f0*/  IADD3 R6, P0, PT, R1, UR4, RZ ;  /* 0x0000000401067c10 */ /* 0x001fcc000ff1e0ff */
[----:B------:R-:W5:Y:S01]  /*0100*/  LDC R17, c[0x0][0x370] ;  /* 0x0000dc00ff117b82 */ /* 0x000f620000000800 */
[----:B----4-:R-:W-:Y:S01]  /*0110*/  IMAD.U32 R4, RZ, RZ, UR6 ;  /* 0x00000006ff047e24 */ /* 0x010fe2000f8e00ff */
[----:B------:R-:W-:Y:S01]  /*0120*/  MOV R5, UR7 ;  /* 0x0000000700057c02 */ /* 0x000fe20008000f00 */
[----:B--2---:R-:W-:-:S05]  /*0130*/  IMAD.X R7, RZ, RZ, UR5, P0 ;  /* 0x00000005ff077e24 */ /* 0x004fca00080e06ff */
[----:B------:R-:W5:Y:S08]  /*0140*/  LDC R18, c[0x0][0x374] ;  /* 0x0000dd00ff127b82 */ /* 0x000f700000000800 */
[----:B------:R-:W5:Y:S01]  /*0150*/  LDC R19, c[0x0][0x378] ;  /* 0x0000de00ff137b82 */ /* 0x000f620000000800 */
[----:B-1----:R0:W-:Y:S07]  /*0160*/  STL.128 [R1], R8 ;  /* 0x0000000801007387 */ /* 0x0021ee0000100c00 */
[----:B------:R0:W1:Y:S01]  /*0170*/  LDC.64 R2, c[0x4][R0] ;  /* 0x0100000000027b82 */ /* 0x0000620000000a00 */
[----:B---3--:R0:W-:Y:S04]  /*0180*/  STL.128 [R1+0x10], R12 ;  /* 0x0000100c01007387 */ /* 0x0081e80000100c00 */
[----:B-----5:R0:W-:Y:S02]  /*0190*/  STL.128 [R1+0x20], R16 ;  /* 0x0000201001007387 */ /* 0x0201e40000100c00 */
[----:B------:R-:W-:-:S07]  /*01a0*/  LEPC R20, `(.L_x_0) ;  /* 0x000000001014794e */ /* 0x000fce0000000000 */
[----:B01----:R-:W-:Y:S05]  /*01b0*/  CALL.ABS.NOINC R2 ;  /* 0x0000000002007343 */ /* 0x003fea0003c00000 */
.L_x_0:
[----:B------:R-:W-:Y:S05]  /*01c0*/  EXIT ;  /* 0x000000000000794d */ /* 0x000fea0003800000 */
.L_x_1:
[----:B------:R-:W-:-:S00]  /*01d0*/  BRA `(.L_x_1) ;  /* 0xfffffffc00fc7947 */ /* 0x000fc0000383ffff */
[----:B------:R-:W-:-:S00]  /*01e0*/  NOP ;  /* 0x0000000000007918 */ /* 0x000fc00000000000 */
        /* <DEDUP_REMOVED lines=9> */
.L_x_2:


//--------------------- .nv.global.init           --------------------------
	.section	.nv.global.init,"aw",@progbits
.nv.global.init:
	.type		$str,@object
	.size		$str,(.L_0 - $str)
$str:
        /*0000*/ 	.byte	0x74, 0x68, 0x72, 0x65, 0x61, 0x64, 0x49, 0x64, 0x78, 0x3a, 0x20, 0x28, 0x25, 0x64, 0x2c, 0x20
        /*0010*/ 	.byte	0x25, 0x64, 0x2c, 0x20, 0x25, 0x64, 0x29, 0x09, 0x62, 0x6c, 0x6f, 0x63, 0x6b, 0x49, 0x64, 0x78
        /*0020*/ 	.byte	0x3a, 0x20, 0x28, 0x25, 0x64, 0x2c, 0x20, 0x25, 0x64, 0x2c, 0x20, 0x25, 0x64, 0x29, 0x09, 0x62
        /*0030*/ 	.byte	0x6c, 0x6f, 0x63, 0x6b, 0x44, 0x69, 0x6d, 0x3a, 0x20, 0x28, 0x25, 0x64, 0x2c, 0x20, 0x25, 0x64
        /*0040*/ 	.byte	0x2c, 0x20, 0x25, 0x64, 0x29, 0x20, 0x67, 0x72, 0x69, 0x64, 0x44, 0x69, 0x6d, 0x3a, 0x20, 0x28
        /*0050*/ 	.byte	0x25, 0x64, 0x2c, 0x20, 0x25, 0x64, 0x2c, 0x20, 0x25, 0x64, 0x29, 0x0a, 0x00
.L_0:


//--------------------- .nv.shared.reserved.0     --------------------------
	.section	.nv.shared.reserved.0,"aw",@nobits
	.weak		__nv_reservedSMEM_offset_0_alias
	.size		__nv_reservedSMEM_offset_0_alias, 0, 64
	.other		__nv_reservedSMEM_offset_0_alias,@"STO_CUDA_RESERVED_SHARED STV_DEFAULT"
__nv_reservedSMEM_offset_0_alias:
	.zero		0
	.zero		64


//--------------------- .nv.constant0._Z7checkIdv --------------------------
	.section	.nv.constant0._Z7checkIdv,"a",@progbits
	.sectionflags	@""
	.align	4
.nv.constant0._Z7checkIdv:
	.zero		896


//--------------------- SYMBOLS --------------------------

	.type		.nv.reservedSmem.offset0,@object
	.size		.nv.reservedSmem.offset0,0x4
	.type		vprintf,@function
